//
// Generated by NVIDIA NVVM Compiler
//
// Compiler Build ID: CL-36424714
// Cuda compilation tools, release 13.0, V13.0.88
// Based on NVVM 20.0.0
//

.version 9.0
.target sm_100
.address_size 64

	// .globl	_Z17ColBasedMatrixMulPiS_S_i

.visible .entry _Z17ColBasedMatrixMulPiS_S_i(
	.param .u64 .ptr .align 1 _Z17ColBasedMatrixMulPiS_S_i_param_0,
	.param .u64 .ptr .align 1 _Z17ColBasedMatrixMulPiS_S_i_param_1,
	.param .u64 .ptr .align 1 _Z17ColBasedMatrixMulPiS_S_i_param_2,
	.param .u32 _Z17ColBasedMatrixMulPiS_S_i_param_3
)
{
	.reg .pred 	%p<10>;
	.reg .b32 	%r<140>;
	.reg .b64 	%rd<58>;

	ld.param.u64 	%rd4, [_Z17ColBasedMatrixMulPiS_S_i_param_0];
	ld.param.u64 	%rd5, [_Z17ColBasedMatrixMulPiS_S_i_param_1];
	ld.param.u32 	%r56, [_Z17ColBasedMatrixMulPiS_S_i_param_3];
	cvta.to.global.u64 	%rd1, %rd5;
	cvta.to.global.u64 	%rd2, %rd4;
	mov.u32 	%r1, %ctaid.x;
	setp.ge.s32 	%p1, %r1, %r56;
	@%p1 bra 	$L__BB0_14;
	add.s32 	%r2, %r56, -1;
	and.b32  	%r3, %r56, 7;
	and.b32  	%r4, %r56, 3;
	and.b32  	%r5, %r56, -8;
	and.b32  	%r6, %r56, 1;
	neg.s32 	%r7, %r5;
	add.s32 	%r8, %r1, %r56;
	shl.b32 	%r9, %r56, 3;
	shl.b32 	%r58, %r56, 1;
	add.s32 	%r10, %r1, %r58;
	mad.lo.s32 	%r11, %r56, 3, %r1;
	shl.b32 	%r59, %r56, 2;
	add.s32 	%r12, %r1, %r59;
	mad.lo.s32 	%r13, %r56, 5, %r1;
	mad.lo.s32 	%r14, %r56, 6, %r1;
	mad.lo.s32 	%r15, %r56, 7, %r1;
	mov.b32 	%r118, 0;
$L__BB0_2:
	setp.lt.u32 	%p2, %r2, 7;
	mul.lo.s32 	%r17, %r118, %r56;
	mov.b32 	%r134, 0;
	mov.u32 	%r139, %r134;
	@%p2 bra 	$L__BB0_5;
	mov.b32 	%r139, 0;
	mov.u32 	%r119, %r17;
	mov.u32 	%r120, %r1;
	mov.u32 	%r121, %r15;
	mov.u32 	%r122, %r14;
	mov.u32 	%r123, %r13;
	mov.u32 	%r124, %r12;
	mov.u32 	%r125, %r11;
	mov.u32 	%r126, %r10;
	mov.u32 	%r127, %r8;
	mov.u32 	%r128, %r7;
$L__BB0_4:
	.pragma "nounroll";
	mul.wide.u32 	%rd6, %r119, 4;
	add.s64 	%rd7, %rd2, %rd6;
	ld.global.u32 	%r63, [%rd7];
	mul.wide.u32 	%rd8, %r120, 4;
	add.s64 	%rd9, %rd1, %rd8;
	ld.global.u32 	%r64, [%rd9];
	mad.lo.s32 	%r65, %r64, %r63, %r139;
	ld.global.u32 	%r66, [%rd7+4];
	mul.wide.u32 	%rd10, %r127, 4;
	add.s64 	%rd11, %rd1, %rd10;
	ld.global.u32 	%r67, [%rd11];
	mad.lo.s32 	%r68, %r67, %r66, %r65;
	ld.global.u32 	%r69, [%rd7+8];
	mul.wide.u32 	%rd12, %r126, 4;
	add.s64 	%rd13, %rd1, %rd12;
	ld.global.u32 	%r70, [%rd13];
	mad.lo.s32 	%r71, %r70, %r69, %r68;
	ld.global.u32 	%r72, [%rd7+12];
	mul.wide.u32 	%rd14, %r125, 4;
	add.s64 	%rd15, %rd1, %rd14;
	ld.global.u32 	%r73, [%rd15];
	mad.lo.s32 	%r74, %r73, %r72, %r71;
	ld.global.u32 	%r75, [%rd7+16];
	mul.wide.u32 	%rd16, %r124, 4;
	add.s64 	%rd17, %rd1, %rd16;
	ld.global.u32 	%r76, [%rd17];
	mad.lo.s32 	%r77, %r76, %r75, %r74;
	ld.global.u32 	%r78, [%rd7+20];
	mul.wide.u32 	%rd18, %r123, 4;
	add.s64 	%rd19, %rd1, %rd18;
	ld.global.u32 	%r79, [%rd19];
	mad.lo.s32 	%r80, %r79, %r78, %r77;
	ld.global.u32 	%r81, [%rd7+24];
	mul.wide.u32 	%rd20, %r122, 4;
	add.s64 	%rd21, %rd1, %rd20;
	ld.global.u32 	%r82, [%rd21];
	mad.lo.s32 	%r83, %r82, %r81, %r80;
	ld.global.u32 	%r84, [%rd7+28];
	mul.wide.u32 	%rd22, %r121, 4;
	add.s64 	%rd23, %rd1, %rd22;
	ld.global.u32 	%r85, [%rd23];
	mad.lo.s32 	%r139, %r85, %r84, %r83;
	add.s32 	%r128, %r128, 8;
	add.s32 	%r127, %r127, %r9;
	add.s32 	%r126, %r126, %r9;
	add.s32 	%r125, %r125, %r9;
	add.s32 	%r124, %r124, %r9;
	add.s32 	%r123, %r123, %r9;
	add.s32 	%r122, %r122, %r9;
	add.s32 	%r121, %r121, %r9;
	add.s32 	%r120, %r120, %r9;
	add.s32 	%r119, %r119, 8;
	setp.ne.s32 	%p3, %r128, 0;
	mov.u32 	%r134, %r5;
	@%p3 bra 	$L__BB0_4;
$L__BB0_5:
	setp.eq.s32 	%p4, %r3, 0;
	@%p4 bra 	$L__BB0_13;
	add.s32 	%r87, %r3, -1;
	setp.lt.u32 	%p5, %r87, 3;
	@%p5 bra 	$L__BB0_8;
	add.s32 	%r88, %r134, %r17;
	mul.wide.u32 	%rd24, %r88, 4;
	add.s64 	%rd25, %rd2, %rd24;
	ld.global.u32 	%r89, [%rd25];
	mad.lo.s32 	%r90, %r134, %r56, %r1;
	mul.wide.u32 	%rd26, %r90, 4;
	add.s64 	%rd27, %rd1, %rd26;
	ld.global.u32 	%r91, [%rd27];
	mad.lo.s32 	%r92, %r91, %r89, %r139;
	cvt.u64.u32 	%rd28, %r17;
	cvt.u64.u32 	%rd29, %r134;
	add.s64 	%rd30, %rd29, %rd28;
	shl.b64 	%rd31, %rd30, 2;
	add.s64 	%rd32, %rd2, %rd31;
	ld.global.u32 	%r93, [%rd32+4];
	add.s32 	%r94, %r90, %r56;
	mul.wide.u32 	%rd33, %r94, 4;
	add.s64 	%rd34, %rd1, %rd33;
	ld.global.u32 	%r95, [%rd34];
	mad.lo.s32 	%r96, %r95, %r93, %r92;
	ld.global.u32 	%r97, [%rd32+8];
	add.s32 	%r98, %r94, %r56;
	mul.wide.u32 	%rd35, %r98, 4;
	add.s64 	%rd36, %rd1, %rd35;
	ld.global.u32 	%r99, [%rd36];
	mad.lo.s32 	%r100, %r99, %r97, %r96;
	ld.global.u32 	%r101, [%rd32+12];
	add.s32 	%r102, %r98, %r56;
	mul.wide.u32 	%rd37, %r102, 4;
	add.s64 	%rd38, %rd1, %rd37;
	ld.global.u32 	%r103, [%rd38];
	mad.lo.s32 	%r139, %r103, %r101, %r100;
	add.s32 	%r134, %r134, 4;
$L__BB0_8:
	setp.eq.s32 	%p6, %r4, 0;
	@%p6 bra 	$L__BB0_13;
	setp.eq.s32 	%p7, %r4, 1;
	@%p7 bra 	$L__BB0_11;
	add.s32 	%r105, %r134, %r17;
	mul.wide.u32 	%rd39, %r105, 4;
	add.s64 	%rd40, %rd2, %rd39;
	ld.global.u32 	%r106, [%rd40];
	mad.lo.s32 	%r107, %r134, %r56, %r1;
	mul.wide.u32 	%rd41, %r107, 4;
	add.s64 	%rd42, %rd1, %rd41;
	ld.global.u32 	%r108, [%rd42];
	mad.lo.s32 	%r109, %r108, %r106, %r139;
	cvt.u64.u32 	%rd43, %r17;
	cvt.u64.u32 	%rd44, %r134;
	add.s64 	%rd45, %rd44, %rd43;
	shl.b64 	%rd46, %rd45, 2;
	add.s64 	%rd47, %rd2, %rd46;
	ld.global.u32 	%r110, [%rd47+4];
	add.s32 	%r111, %r107, %r56;
	mul.wide.u32 	%rd48, %r111, 4;
	add.s64 	%rd49, %rd1, %rd48;
	ld.global.u32 	%r112, [%rd49];
	mad.lo.s32 	%r139, %r112, %r110, %r109;
	add.s32 	%r134, %r134, 2;
$L__BB0_11:
	setp.eq.s32 	%p8, %r6, 0;
	@%p8 bra 	$L__BB0_13;
	add.s32 	%r113, %r134, %r17;
	mul.wide.u32 	%rd50, %r113, 4;
	add.s64 	%rd51, %rd2, %rd50;
	ld.global.u32 	%r114, [%rd51];
	mad.lo.s32 	%r115, %r134, %r56, %r1;
	mul.wide.u32 	%rd52, %r115, 4;
	add.s64 	%rd53, %rd1, %rd52;
	ld.global.u32 	%r116, [%rd53];
	mad.lo.s32 	%r139, %r116, %r114, %r139;
$L__BB0_13:
	ld.param.u64 	%rd57, [_Z17ColBasedMatrixMulPiS_S_i_param_2];
	add.s32 	%r117, %r17, %r1;
	cvta.to.global.u64 	%rd54, %rd57;
	mul.wide.s32 	%rd55, %r117, 4;
	add.s64 	%rd56, %rd54, %rd55;
	st.global.u32 	[%rd56], %r139;
	add.s32 	%r118, %r118, 1;
	setp.ne.s32 	%p9, %r118, %r56;
	@%p9 bra 	$L__BB0_2;
$L__BB0_14:
	ret;

}


// ===== COMPILED SASS (sm_100) =====

	.target	sm_100

	.elftype	@"ET_EXEC"


//--------------------- .note.nv.tkinfo           --------------------------
	.section	.note.nv.tkinfo,"",@"SHT_NOTE"
	.sectionflags	@"SHF_NOTE_NV_TKINFO"
	.tkinfo
        /*0018*/ 	.word	0x00000002
        /*0030*/ 	.string	""
        /*0030*/ 	.string	"ptxas"
        /*0030*/ 	.string	"Cuda compilation tools, release 13.0, V13.0.88"
        /*0030*/ 	.string	"Build cuda_13.0.r13.0/compiler.36424714_0"
        /*0030*/ 	.string	"-arch sm_100 -m 64 "



//--------------------- .note.nv.cuinfo           --------------------------
	.section	.note.nv.cuinfo,"",@"SHT_NOTE"
	.sectionflags	@"SHF_NOTE_NV_CUINFO"
        /*0018*/ 	.short	0x0002
        /*001a*/ 	.short	0x0064
        /*001c*/ 	.short	0x0082
	.zero		2


//--------------------- .nv.info                  --------------------------
	.section	.nv.info,"",@"SHT_CUDA_INFO"
	.align	4


	//----- nvinfo : EIATTR_REGCOUNT
	.align		4
        /*0000*/ 	.byte	0x04, 0x2f
        /*0002*/ 	.short	(.L_1 - .L_0)
	.align		4
.L_0:
        /*0004*/ 	.word	index@(_Z17ColBasedMatrixMulPiS_S_i)
        /*0008*/ 	.word	0x00000020


	//----- nvinfo : EIATTR_FRAME_SIZE
	.align		4
.L_1:
        /*000c*/ 	.byte	0x04, 0x11
        /*000e*/ 	.short	(.L_3 - .L_2)
	.align		4
.L_2:
        /*0010*/ 	.word	index@(_Z17ColBasedMatrixMulPiS_S_i)
        /*0014*/ 	.word	0x00000000


	//----- nvinfo : EIATTR_MIN_STACK_SIZE
	.align		4
.L_3:
        /*0018*/ 	.byte	0x04, 0x12
        /*001a*/ 	.short	(.L_5 - .L_4)
	.align		4
.L_4:
        /*001c*/ 	.word	index@(_Z17ColBasedMatrixMulPiS_S_i)
        /*0020*/ 	.word	0x00000000
.L_5:


//--------------------- .nv.compat                --------------------------
	.section	.nv.compat,"",@"SHT_CUDA_COMPAT_INFO"
	.align	4
        /*0000*/ 	.byte	0x02, 0x09, 0x00, 0x00, 0x02, 0x02, 0x01, 0x00, 0x02, 0x05, 0x05, 0x00, 0x03, 0x07, 0x01, 0x01
        /*0010*/ 	.byte	0x02, 0x03, 0x00, 0x00, 0x02, 0x06, 0x01, 0x00, 0x04, 0x0b, 0x08, 0x00, 0x09, 0x00, 0x00, 0x00
        /*0020*/ 	.byte	0x00, 0x00, 0x00, 0x00


//--------------------- .nv.info._Z17ColBasedMatrixMulPiS_S_i --------------------------
	.section	.nv.info._Z17ColBasedMatrixMulPiS_S_i,"",@"SHT_CUDA_INFO"
	.sectionflags	@""
	.align	4


	//----- nvinfo : EIATTR_CUDA_API_VERSION
	.align		4
        /*0000*/ 	.byte	0x04, 0x37
        /*0002*/ 	.short	(.L_7 - .L_6)
.L_6:
        /*0004*/ 	.word	0x00000082


	//----- nvinfo : EIATTR_KPARAM_INFO
	.align		4
.L_7:
        /*0008*/ 	.byte	0x04, 0x17
        /*000a*/ 	.short	(.L_9 - .L_8)
.L_8:
        /*000c*/ 	.word	0x00000000
        /*0010*/ 	.short	0x0003
        /*0012*/ 	.short	0x0018
        /*0014*/ 	.byte	0x00, 0xf0, 0x11, 0x00


	//----- nvinfo : EIATTR_KPARAM_INFO
	.align		4
.L_9:
        /*0018*/ 	.byte	0x04, 0x17
        /*001a*/ 	.short	(.L_11 - .L_10)
.L_10:
        /*001c*/ 	.word	0x00000000
        /*0020*/ 	.short	0x0002
        /*0022*/ 	.short	0x0010
        /*0024*/ 	.byte	0x00, 0xf5, 0x21, 0x00


	//----- nvinfo : EIATTR_KPARAM_INFO
	.align		4
.L_11:
        /*0028*/ 	.byte	0x04, 0x17
        /*002a*/ 	.short	(.L_13 - .L_12)
.L_12:
        /*002c*/ 	.word	0x00000000
        /*0030*/ 	.short	0x0001
        /*0032*/ 	.short	0x0008
        /*0034*/ 	.byte	0x00, 0xf5, 0x21, 0x00


	//----- nvinfo : EIATTR_KPARAM_INFO
	.align		4
.L_13:
        /*0038*/ 	.byte	0x04, 0x17
        /*003a*/ 	.short	(.L_15 - .L_14)
.L_14:
        /*003c*/ 	.word	0x00000000
        /*0040*/ 	.short	0x0000
        /*0042*/ 	.short	0x0000
        /*0044*/ 	.byte	0x00, 0xf5, 0x21, 0x00


	//----- nvinfo : EIATTR_SPARSE_MMA_MASK
	.align		4
.L_15:
        /*0048*/ 	.byte	0x03, 0x50
        /*004a*/ 	.short	0x0000


	//----- nvinfo : EIATTR_MAXREG_COUNT
	.align		4
        /*004c*/ 	.byte	0x03, 0x1b
        /*004e*/ 	.short	0x00ff


	//----- nvinfo : EIATTR_MERCURY_ISA_VERSION
	.align		4
        /*0050*/ 	.byte	0x03, 0x5f
        /*0052*/ 	.short	0x0101


	//----- nvinfo : EIATTR_VRC_CTA_INIT_COUNT
	.align		4
        /*0054*/ 	.byte	0x02, 0x4a
	.zero		1
	.zero		1


	//----- nvinfo : EIATTR_EXIT_INSTR_OFFSETS
	.align		4
        /*0058*/ 	.byte	0x04, 0x1c
        /*005a*/ 	.short	(.L_17 - .L_16)


	//   ....[0]....
.L_16:
        /*005c*/ 	.word	0x00000040


	//   ....[1]....
        /*0060*/ 	.word	0x000009e0


	//----- nvinfo : EIATTR_CBANK_PARAM_SIZE
	.align		4
.L_17:
        /*0064*/ 	.byte	0x03, 0x19
        /*0066*/ 	.short	0x001c


	//----- nvinfo : EIATTR_PARAM_CBANK
	.align		4
        /*0068*/ 	.byte	0x04, 0x0a
        /*006a*/ 	.short	(.L_19 - .L_18)
	.align		4
.L_18:
        /*006c*/ 	.word	index@(.nv.constant0._Z17ColBasedMatrixMulPiS_S_i)
        /*0070*/ 	.short	0x0380
        /*0072*/ 	.short	0x001c


	//----- nvinfo : EIATTR_SW_WAR
	.align		4
.L_19:
        /*0074*/ 	.byte	0x04, 0x36
        /*0076*/ 	.short	(.L_21 - .L_20)
.L_20:
        /*0078*/ 	.word	0x00000008
.L_21:


//--------------------- .nv.callgraph             --------------------------
	.section	.nv.callgraph,"",@"SHT_CUDA_CALLGRAPH"
	.align	4
	.sectionentsize	8
	.align		4
        /*0000*/ 	.word	0x00000000
	.align		4
        /*0004*/ 	.word	0xffffffff
	.align		4
        /*0008*/ 	.word	0x00000000
	.align		4
        /*000c*/ 	.word	0xfffffffe
	.align		4
        /*0010*/ 	.word	0x00000000
	.align		4
        /*0014*/ 	.word	0xfffffffd
	.align		4
        /*0018*/ 	.word	0x00000000
	.align		4
        /*001c*/ 	.word	0xfffffffc


//--------------------- .text._Z17ColBasedMatrixMulPiS_S_i --------------------------
	.section	.text._Z17ColBasedMatrixMulPiS_S_i,"ax",@progbits
	.align	128
        .global         _Z17ColBasedMatrixMulPiS_S_i
        .type           _Z17ColBasedMatrixMulPiS_S_i,@function
        .size           _Z17ColBasedMatrixMulPiS_S_i,(.L_x_6 - _Z17ColBasedMatrixMulPiS_S_i)
        .other          _Z17ColBasedMatrixMulPiS_S_i,@"STO_CUDA_ENTRY STV_DEFAULT"
_Z17ColBasedMatrixMulPiS_S_i:
.text._Z17ColBasedMatrixMulPiS_S_i:
[----:B------:R-:W-:Y:S01]  /*0000*/  LDC R1, c[0x0][0x37c] ;  /* 0x0000df00ff017b82 */ /* 0x000fe20000000800 */
[----:B------:R-:W0:Y:S07]  /*0010*/  S2R R0, SR_CTAID.X ;  /* 0x0000000000007919 */ /* 0x000e2e0000002500 */
[----:B------:R-:W0:Y:S02]  /*0020*/  LDC R7, c[0x0][0x398] ;  /* 0x0000e600ff077b82 */ /* 0x000e240000000800 */
[----:B0-----:R-:W-:-:S13]  /*0030*/  ISETP.GE.AND P0, PT, R0, R7, PT ;  /* 0x000000070000720c */ /* 0x001fda0003f06270 */
[----:B------:R-:W-:Y:S05]  /*0040*/  @P0 EXIT ;  /* 0x000000000000094d */ /* 0x000fea0003800000 */
[C---:B------:R-:W-:Y:S01]  /*0050*/  IADD3 R2, PT, PT, R7.reuse, -0x1, RZ ;  /* 0xffffffff07027810 */ /* 0x040fe20007ffe0ff */
[C-C-:B------:R-:W-:Y:S01]  /*0060*/  IMAD R3, R7.reuse, 0x3, R0.reuse ;  /* 0x0000000307037824 */ /* 0x140fe200078e0200 */
[C---:B------:R-:W-:Y:S01]  /*0070*/  LEA R4, R7.reuse, R0, 0x2 ;  /* 0x0000000007047211 */ /* 0x040fe200078e10ff */
[C-C-:B------:R-:W-:Y:S01]  /*0080*/  IMAD R5, R7.reuse, 0x5, R0.reuse ;  /* 0x0000000507057824 */ /* 0x140fe200078e0200 */
[----:B------:R-:W-:Y:S01]  /*0090*/  ISETP.GE.U32.AND P0, PT, R2, 0x7, PT ;  /* 0x000000070200780c */ /* 0x000fe20003f06070 */
[C-C-:B------:R-:W-:Y:S01]  /*00a0*/  IMAD R6, R7.reuse, 0x6, R0.reuse ;  /* 0x0000000607067824 */ /* 0x140fe200078e0200 */
[C---:B------:R-:W-:Y:S01]  /*00b0*/  LOP3.LUT R2, R7.reuse, 0xfffffff8, RZ, 0xc0, !PT ;  /* 0xfffffff807027812 */ /* 0x040fe200078ec0ff */
[----:B------:R-:W-:Y:S01]  /*00c0*/  IMAD R7, R7, 0x7, R0 ;  /* 0x0000000707077824 */ /* 0x000fe200078e0200 */
[----:B------:R-:W0:Y:S01]  /*00d0*/  LDCU.64 UR6, c[0x0][0x358] ;  /* 0x00006b00ff0677ac */ /* 0x000e220008000a00 */
[----:B------:R-:W-:-:S08]  /*00e0*/  UMOV UR4, URZ ;  /* 0x000000ff00047c82 */ /* 0x000fd00008000000 */
.L_x_4:
[----:B-1----:R-:W1:Y:S01]  /*00f0*/  LDC R9, c[0x0][0x398] ;  /* 0x0000e600ff097b82 */ /* 0x002e620000000800 */
[----:B------:R-:W-:Y:S01]  /*0100*/  HFMA2 R8, -RZ, RZ, 0, 0 ;  /* 0x00000000ff087431 */ /* 0x000fe200000001ff */
[----:B------:R-:W-:Y:S01]  /*0110*/  MOV R18, RZ ;  /* 0x000000ff00127202 */ /* 0x000fe20000000f00 */
[----:B-1----:R-:W-:Y:S01]  /*0120*/  IMAD R11, R9, UR4, RZ ;  /* 0x00000004090b7c24 */ /* 0x002fe2000f8e02ff */
[----:B------:R-:W-:-:S06]  /*0130*/  UIADD3 UR4, UPT, UPT, UR4, 0x1, URZ ;  /* 0x0000000104047890 */ /* 0x000fcc000fffe0ff */
[----:B------:R-:W-:Y:S01]  /*0140*/  ISETP.NE.AND P1, PT, R9, UR4, PT ;  /* 0x0000000409007c0c */ /* 0x000fe2000bf25270 */
[----:B------:R-:W-:-:S12]  /*0150*/  @!P0 BRA `(.L_x_0) ;  /* 0x0000000000f08947 */ /* 0x000fd80003800000 */
[----:B------:R-:W1:Y:S01]  /*0160*/  LDC R13, c[0x0][0x398] ;  /* 0x0000e600ff0d7b82 */ /* 0x000e620000000800 */
[----:B------:R-:W-:Y:S01]  /*0170*/  IMAD.MOV R29, RZ, RZ, -R2 ;  /* 0x000000ffff1d7224 */ /* 0x000fe200078e0a02 */
[----:B------:R-:W-:Y:S01]  /*0180*/  MOV R18, RZ ;  /* 0x000000ff00127202 */ /* 0x000fe20000000f00 */
[----:B------:R-:W-:Y:S01]  /*0190*/  IMAD.MOV.U32 R25, RZ, RZ, R6 ;  /* 0x000000ffff197224 */ /* 0x000fe200078e0006 */
[----:B------:R-:W-:Y:S02]  /*01a0*/  MOV R22, R11 ;  /* 0x0000000b00167202 */ /* 0x000fe40000000f00 */
[----:B------:R-:W-:Y:S02]  /*01b0*/  MOV R23, R0 ;  /* 0x0000000000177202 */ /* 0x000fe40000000f00 */
[----:B------:R-:W-:Y:S02]  /*01c0*/  MOV R24, R7 ;  /* 0x0000000700187202 */ /* 0x000fe40000000f00 */
[----:B------:R-:W-:-:S02]  /*01d0*/  MOV R26, R5 ;  /* 0x00000005001a7202 */ /* 0x000fc40000000f00 */
[----:B------:R-:W-:Y:S02]  /*01e0*/  MOV R27, R4 ;  /* 0x00000004001b7202 */ /* 0x000fe40000000f00 */
[----:B------:R-:W-:Y:S02]  /*01f0*/  MOV R10, R3 ;  /* 0x00000003000a7202 */ /* 0x000fe40000000f00 */
[----:B-1----:R-:W-:Y:S01]  /*0200*/  IADD3 R28, PT, PT, R0, R13, RZ ;  /* 0x0000000d001c7210 */ /* 0x002fe20007ffe0ff */
[----:B------:R-:W-:-:S07]  /*0210*/  IMAD R8, R13, 0x2, R0 ;  /* 0x000000020d087824 */ /* 0x000fce00078e0200 */
.L_x_1:
[----:B------:R-:W1:Y:S08]  /*0220*/  LDC.64 R14, c[0x0][0x388] ;  /* 0x0000e200ff0e7b82 */ /* 0x000e700000000a00 */
[----:B------:R-:W2:Y:S01]  /*0230*/  LDC.64 R12, c[0x0][0x380] ;  /* 0x0000e000ff0c7b82 */ /* 0x000ea20000000a00 */
[----:B-1----:R-:W-:-:S06]  /*0240*/  IMAD.WIDE.U32 R16, R23, 0x4, R14 ;  /* 0x0000000417107825 */ /* 0x002fcc00078e000e */
[----:B0-----:R-:W3:Y:S01]  /*0250*/  LDG.E R16, desc[UR6][R16.64] ;  /* 0x0000000610107981 */ /* 0x001ee2000c1e1900 */
[----:B--2---:R-:W-:-:S05]  /*0260*/  IMAD.WIDE.U32 R12, R22, 0x4, R12 ;  /* 0x00000004160c7825 */ /* 0x004fca00078e000c */
[----:B------:R-:W3:Y:S04]  /*0270*/  LDG.E R19, desc[UR6][R12.64] ;  /* 0x000000060c137981 */ /* 0x000ee8000c1e1900 */
[----:B------:R-:W2:Y:S04]  /*0280*/  LDG.E R21, desc[UR6][R12.64+0x4] ;  /* 0x000004060c157981 */ /* 0x000ea8000c1e1900 */
[----:B------:R-:W4:Y:S01]  /*0290*/  LDG.E R17, desc[UR6][R12.64+0x8] ;  /* 0x000008060c117981 */ /* 0x000f22000c1e1900 */
[----:B---3--:R-:W-:Y:S02]  /*02a0*/  IMAD R20, R19, R16, R18 ;  /* 0x0000001013147224 */ /* 0x008fe400078e0212 */
[----:B------:R-:W-:-:S06]  /*02b0*/  IMAD.WIDE.U32 R18, R28, 0x4, R14 ;  /* 0x000000041c127825 */ /* 0x000fcc00078e000e */
[----:B------:R-:W2:Y:S02]  /*02c0*/  LDG.E R18, desc[UR6][R18.64] ;  /* 0x0000000612127981 */ /* 0x000ea4000c1e1900 */
[----:B--2---:R-:W-:Y:S02]  /*02d0*/  IMAD R18, R21, R18, R20 ;  /* 0x0000001215127224 */ /* 0x004fe400078e0214 */
[----:B------:R-:W-:-:S06]  /*02e0*/  IMAD.WIDE.U32 R20, R8, 0x4, R14 ;  /* 0x0000000408147825 */ /* 0x000fcc00078e000e */
[----:B------:R-:W4:Y:S02]  /*02f0*/  LDG.E R20, desc[UR6][R20.64] ;  /* 0x0000000614147981 */ /* 0x000f24000c1e1900 */
[----:B----4-:R-:W-:Y:S02]  /*0300*/  IMAD R18, R17, R20, R18 ;  /* 0x0000001411127224 */ /* 0x010fe400078e0212 */
[----:B------:R-:W-:-:S06]  /*0310*/  IMAD.WIDE.U32 R16, R10, 0x4, R14 ;  /* 0x000000040a107825 */ /* 0x000fcc00078e000e */
[----:B------:R-:W2:Y:S04]  /*0320*/  LDG.E R16, desc[UR6][R16.64] ;  /* 0x0000000610107981 */ /* 0x000ea8000c1e1900 */
[----:B------:R-:W2:Y:S02]  /*0330*/  LDG.E R17, desc[UR6][R12.64+0xc] ;  /* 0x00000c060c117981 */ /* 0x000ea4000c1e1900 */
[----:B--2---:R-:W-:Y:S02]  /*0340*/  IMAD R16, R17, R16, R18 ;  /* 0x0000001011107224 */ /* 0x004fe400078e0212 */
[--C-:B------:R-:W-:Y:S01]  /*0350*/  IMAD.WIDE.U32 R18, R27, 0x4, R14.reuse ;  /* 0x000000041b127825 */ /* 0x100fe200078e000e */
[----:B------:R-:W2:Y:S05]  /*0360*/  LDG.E R17, desc[UR6][R12.64+0x10] ;  /* 0x000010060c117981 */ /* 0x000eaa000c1e1900 */
[----:B------:R-:W2:Y:S01]  /*0370*/  LDG.E R18, desc[UR6][R18.64] ;  /* 0x0000000612127981 */ /* 0x000ea2000c1e1900 */
[----:B------:R-:W-:-:S06]  /*0380*/  IMAD.WIDE.U32 R20, R26, 0x4, R14 ;  /* 0x000000041a147825 */ /* 0x000fcc00078e000e */
[----:B------:R-:W3:Y:S04]  /*0390*/  LDG.E R20, desc[UR6][R20.64] ;  /* 0x0000000614147981 */ /* 0x000ee8000c1e1900 */
[----:B------:R-:W4:Y:S01]  /*03a0*/  LDG.E R19, desc[UR6][R12.64+0x18] ;  /* 0x000018060c137981 */ /* 0x000f22000c1e1900 */
[----:B--2---:R-:W-:-:S03]  /*03b0*/  IMAD R18, R17, R18, R16 ;  /* 0x0000001211127224 */ /* 0x004fc600078e0210 */
[----:B------:R-:W3:Y:S01]  /*03c0*/  LDG.E R17, desc[UR6][R12.64+0x14] ;  /* 0x000014060c117981 */ /* 0x000ee2000c1e1900 */
[----:B------:R-:W-:Y:S01]  /*03d0*/  IADD3 R29, PT, PT, R29, 0x8, RZ ;  /* 0x000000081d1d7810 */ /* 0x000fe20007ffe0ff */
[----:B---3--:R-:W-:Y:S02]  /*03e0*/  IMAD R18, R17, R20, R18 ;  /* 0x0000001411127224 */ /* 0x008fe400078e0212 */
[--C-:B------:R-:W-:Y:S01]  /*03f0*/  IMAD.WIDE.U32 R16, R25, 0x4, R14.reuse ;  /* 0x0000000419107825 */ /* 0x100fe200078e000e */
[----:B------:R-:W2:Y:S03]  /*0400*/  LDG.E R20, desc[UR6][R12.64+0x1c] ;  /* 0x00001c060c147981 */ /* 0x000ea6000c1e1900 */
[----:B------:R-:W-:Y:S02]  /*0410*/  IMAD.WIDE.U32 R14, R24, 0x4, R14 ;  /* 0x00000004180e7825 */ /* 0x000fe400078e000e */
[----:B------:R-:W4:Y:S04]  /*0420*/  LDG.E R16, desc[UR6][R16.64] ;  /* 0x0000000610107981 */ /* 0x000f28000c1e1900 */
[----:B------:R-:W2:Y:S01]  /*0430*/  LDG.E R14, desc[UR6][R14.64] ;  /* 0x000000060e0e7981 */ /* 0x000ea2000c1e1900 */
[----:B------:R-:W-:Y:S01]  /*0440*/  ISETP.NE.AND P2, PT, R29, RZ, PT ;  /* 0x000000ff1d00720c */ /* 0x000fe20003f45270 */
[C---:B------:R-:W-:Y:S01]  /*0450*/  IMAD R27, R9.reuse, 0x8, R27 ;  /* 0x00000008091b7824 */ /* 0x040fe200078e021b */
[C---:B------:R-:W-:Y:S01]  /*0460*/  LEA R28, R9.reuse, R28, 0x3 ;  /* 0x0000001c091c7211 */ /* 0x040fe200078e18ff */
[----:B------:R-:W-:Y:S01]  /*0470*/  VIADD R22, R22, 0x8 ;  /* 0x0000000816167836 */ /* 0x000fe20000000000 */
[----:B------:R-:W-:-:S02]  /*0480*/  LEA R8, R9, R8, 0x3 ;  /* 0x0000000809087211 */ /* 0x000fc400078e18ff */
[C---:B------:R-:W-:Y:S02]  /*0490*/  LEA R10, R9.reuse, R10, 0x3 ;  /* 0x0000000a090a7211 */ /* 0x040fe400078e18ff */
[C---:B------:R-:W-:Y:S02]  /*04a0*/  LEA R26, R9.reuse, R26, 0x3 ;  /* 0x0000001a091a7211 */ /* 0x040fe400078e18ff */
[C---:B------:R-:W-:Y:S02]  /*04b0*/  LEA R25, R9.reuse, R25, 0x3 ;  /* 0x0000001909197211 */ /* 0x040fe400078e18ff */
[C---:B------:R-:W-:Y:S02]  /*04c0*/  LEA R24, R9.reuse, R24, 0x3 ;  /* 0x0000001809187211 */ /* 0x040fe400078e18ff */
[----:B------:R-:W-:Y:S01]  /*04d0*/  LEA R23, R9, R23, 0x3 ;  /* 0x0000001709177211 */ /* 0x000fe200078e18ff */
[----:B----4-:R-:W-:-:S04]  /*04e0*/  IMAD R19, R19, R16, R18 ;  /* 0x0000001013137224 */ /* 0x010fc800078e0212 */
[----:B--2---:R-:W-:Y:S01]  /*04f0*/  IMAD R18, R20, R14, R19 ;  /* 0x0000000e14127224 */ /* 0x004fe200078e0213 */
[----:B------:R-:W-:Y:S06]  /*0500*/  @P2 BRA `(.L_x_1) ;  /* 0xfffffffc00442947 */ /* 0x000fec000383ffff */
[----:B------:R-:W-:-:S07]  /*0510*/  MOV R8, R2 ;  /* 0x0000000200087202 */ /* 0x000fce0000000f00 */
.L_x_0:
[----:B------:R-:W1:Y:S02]  /*0520*/  LDC R10, c[0x0][0x398] ;  /* 0x0000e600ff0a7b82 */ /* 0x000e640000000800 */
[----:B-1----:R-:W-:-:S04]  /*0530*/  LOP3.LUT R12, R10, 0x7, RZ, 0xc0, !PT ;  /* 0x000000070a0c7812 */ /* 0x002fc800078ec0ff */
[----:B------:R-:W-:-:S13]  /*0540*/  ISETP.NE.AND P2, PT, R12, RZ, PT ;  /* 0x000000ff0c00720c */ /* 0x000fda0003f45270 */
[----:B------:R-:W-:Y:S05]  /*0550*/  @!P2 BRA `(.L_x_2) ;  /* 0x00000004000ca947 */ /* 0x000fea0003800000 */
[----:B------:R-:W-:Y:S02]  /*0560*/  IADD3 R12, PT, PT, R12, -0x1, RZ ;  /* 0xffffffff0c0c7810 */ /* 0x000fe40007ffe0ff */
[----:B------:R-:W-:Y:S02]  /*0570*/  LOP3.LUT R10, R10, 0x3, RZ, 0xc0, !PT ;  /* 0x000000030a0a7812 */ /* 0x000fe400078ec0ff */
[----:B------:R-:W-:Y:S02]  /*0580*/  ISETP.GE.U32.AND P3, PT, R12, 0x3, PT ;  /* 0x000000030c00780c */ /* 0x000fe40003f66070 */
[----:B------:R-:W-:-:S11]  /*0590*/  ISETP.NE.AND P2, PT, R10, RZ, PT ;  /* 0x000000ff0a00720c */ /* 0x000fd60003f45270 */
[----:B------:R-:W-:Y:S05]  /*05a0*/  @!P3 BRA `(.L_x_3) ;  /* 0x000000000078b947 */ /* 0x000fea0003800000 */
[----:B------:R-:W1:Y:S01]  /*05b0*/  LDC.64 R16, c[0x0][0x380] ;  /* 0x0000e000ff107b82 */ /* 0x000e620000000a00 */
[-C--:B------:R-:W-:Y:S01]  /*05c0*/  IMAD R20, R8, R9.reuse, R0 ;  /* 0x0000000908147224 */ /* 0x080fe200078e0200 */
[CC--:B------:R-:W-:Y:S02]  /*05d0*/  IADD3 R25, PT, PT, R11.reuse, R8.reuse, RZ ;  /* 0x000000080b197210 */ /* 0x0c0fe40007ffe0ff */
[----:B------:R-:W-:Y:S02]  /*05e0*/  IADD3 R19, P3, PT, R11, R8, RZ ;  /* 0x000000080b137210 */ /* 0x000fe40007f7e0ff */
[----:B------:R-:W-:Y:S02]  /*05f0*/  IADD3 R22, PT, PT, R20, R9, RZ ;  /* 0x0000000914167210 */ /* 0x000fe40007ffe0ff */
[----:B------:R-:W2:Y:S08]  /*0600*/  LDC.64 R12, c[0x0][0x388] ;  /* 0x0000e200ff0c7b82 */ /* 0x000eb00000000a00 */
[----:B------:R-:W3:Y:S01]  /*0610*/  LDC.64 R14, c[0x0][0x380] ;  /* 0x0000e000ff0e7b82 */ /* 0x000ee20000000a00 */
[----:B------:R-:W-:-:S02]  /*0620*/  IMAD.X R26, RZ, RZ, RZ, P3 ;  /* 0x000000ffff1a7224 */ /* 0x000fc400018e06ff */
[----:B-1----:R-:W-:-:S06]  /*0630*/  IMAD.WIDE.U32 R24, R25, 0x4, R16 ;  /* 0x0000000419187825 */ /* 0x002fcc00078e0010 */
[----:B0-----:R-:W4:Y:S01]  /*0640*/  LDG.E R25, desc[UR6][R24.64] ;  /* 0x0000000618197981 */ /* 0x001f22000c1e1900 */
[----:B--2---:R-:W-:-:S04]  /*0650*/  IMAD.WIDE.U32 R20, R20, 0x4, R12 ;  /* 0x0000000414147825 */ /* 0x004fc800078e000c */
[C---:B------:R-:W-:Y:S01]  /*0660*/  IMAD.WIDE.U32 R16, R22.reuse, 0x4, R12 ;  /* 0x0000000416107825 */ /* 0x040fe200078e000c */
[-C--:B------:R-:W-:Y:S01]  /*0670*/  IADD3 R22, PT, PT, R22, R9.reuse, RZ ;  /* 0x0000000916167210 */ /* 0x080fe20007ffe0ff */
[----:B------:R-:W4:Y:S01]  /*0680*/  LDG.E R20, desc[UR6][R20.64] ;  /* 0x0000000614147981 */ /* 0x000f22000c1e1900 */
[C---:B---3--:R-:W-:Y:S02]  /*0690*/  LEA R14, P3, R19.reuse, R14, 0x2 ;  /* 0x0000000e130e7211 */ /* 0x048fe400078610ff */
[C---:B------:R-:W-:Y:S01]  /*06a0*/  IADD3 R27, PT, PT, R22.reuse, R9, RZ ;  /* 0x00000009161b7210 */ /* 0x040fe20007ffe0ff */
[----:B------:R-:W2:Y:S01]  /*06b0*/  LDG.E R16, desc[UR6][R16.64] ;  /* 0x0000000610107981 */ /* 0x000ea2000c1e1900 */
[----:B------:R-:W-:Y:S01]  /*06c0*/  LEA.HI.X R15, R19, R15, R26, 0x2, P3 ;  /* 0x0000000f130f7211 */ /* 0x000fe200018f141a */
[----:B------:R-:W-:-:S04]  /*06d0*/  IMAD.WIDE.U32 R22, R22, 0x4, R12 ;  /* 0x0000000416167825 */ /* 0x000fc800078e000c */
[----:B------:R-:W2:Y:S01]  /*06e0*/  LDG.E R19, desc[UR6][R14.64+0x4] ;  /* 0x000004060e137981 */ /* 0x000ea2000c1e1900 */
[----:B------:R-:W-:-:S03]  /*06f0*/  IMAD.WIDE.U32 R12, R27, 0x4, R12 ;  /* 0x000000041b0c7825 */ /* 0x000fc600078e000c */
[----:B------:R-:W3:Y:S04]  /*0700*/  LDG.E R22, desc[UR6][R22.64] ;  /* 0x0000000616167981 */ /* 0x000ee8000c1e1900 */
[----:B------:R-:W3:Y:S04]  /*0710*/  LDG.E R24, desc[UR6][R14.64+0x8] ;  /* 0x000008060e187981 */ /* 0x000ee8000c1e1900 */
[----:B------:R-:W5:Y:S04]  /*0720*/  LDG.E R12, desc[UR6][R12.64] ;  /* 0x000000060c0c7981 */ /* 0x000f68000c1e1900 */
[----:B------:R-:W5:Y:S01]  /*0730*/  LDG.E R26, desc[UR6][R14.64+0xc] ;  /* 0x00000c060e1a7981 */ /* 0x000f62000c1e1900 */
[----:B------:R-:W-:Y:S01]  /*0740*/  IADD3 R8, PT, PT, R8, 0x4, RZ ;  /* 0x0000000408087810 */ /* 0x000fe20007ffe0ff */
[----:B----4-:R-:W-:-:S04]  /*0750*/  IMAD R25, R25, R20, R18 ;  /* 0x0000001419197224 */ /* 0x010fc800078e0212 */
[----:B--2---:R-:W-:-:S04]  /*0760*/  IMAD R19, R19, R16, R25 ;  /* 0x0000001013137224 */ /* 0x004fc800078e0219 */
[----:B---3--:R-:W-:-:S04]  /*0770*/  IMAD R19, R24, R22, R19 ;  /* 0x0000001618137224 */ /* 0x008fc800078e0213 */
[----:B-----5:R-:W-:-:S07]  /*0780*/  IMAD R18, R26, R12, R19 ;  /* 0x0000000c1a127224 */ /* 0x020fce00078e0213 */
.L_x_3:
[----:B------:R-:W-:Y:S05]  /*0790*/  @!P2 BRA `(.L_x_2) ;  /* 0x00000000007ca947 */ /* 0x000fea0003800000 */
[----:B------:R-:W-:Y:S01]  /*07a0*/  ISETP.NE.AND P3, PT, R10, 0x1, PT ;  /* 0x000000010a00780c */ /* 0x000fe20003f65270 */
[----:B------:R-:W1:Y:S01]  /*07b0*/  LDC.64 R22, c[0x0][0x380] ;  /* 0x0000e000ff167b82 */ /* 0x000e620000000a00 */
[----:B------:R-:W-:-:S07]  /*07c0*/  LOP3.LUT P2, RZ, R9, 0x1, RZ, 0xc0, !PT ;  /* 0x0000000109ff7812 */ /* 0x000fce000784c0ff */
[----:B------:R-:W2:Y:S04]  /*07d0*/  LDC.64 R20, c[0x0][0x388] ;  /* 0x0000e200ff147b82 */ /* 0x000ea80000000a00 */
[CC--:B------:R-:W-:Y:S01]  /*07e0*/  @P3 IADD3 R24, P4, PT, R11.reuse, R8.reuse, RZ ;  /* 0x000000080b183210 */ /* 0x0c0fe20007f9e0ff */
[C---:B------:R-:W-:Y:S01]  /*07f0*/  @P3 IMAD R10, R8.reuse, R9, R0 ;  /* 0x00000009080a3224 */ /* 0x040fe200078e0200 */
[----:B------:R-:W-:Y:S02]  /*0800*/  @P3 IADD3 R19, PT, PT, R11, R8, RZ ;  /* 0x000000080b133210 */ /* 0x000fe40007ffe0ff */
[----:B------:R-:W3:Y:S01]  /*0810*/  @P3 LDC.64 R12, c[0x0][0x380] ;  /* 0x0000e000ff0c3b82 */ /* 0x000ee20000000a00 */
[----:B------:R-:W-:Y:S01]  /*0820*/  @P3 IMAD.X R25, RZ, RZ, RZ, P4 ;  /* 0x000000ffff193224 */ /* 0x000fe200020e06ff */
[----:B------:R-:W-:-:S02]  /*0830*/  @P3 IADD3 R8, PT, PT, R8, 0x2, RZ ;  /* 0x0000000208083810 */ /* 0x000fc40007ffe0ff */
[----:B------:R-:W-:-:S04]  /*0840*/  @P3 IADD3 R27, PT, PT, R10, R9, RZ ;  /* 0x000000090a1b3210 */ /* 0x000fc80007ffe0ff */
[----:B------:R-:W4:Y:S01]  /*0850*/  LDC.64 R14, c[0x0][0x380] ;  /* 0x0000e000ff0e7b82 */ /* 0x000f220000000a00 */
[----:B-1----:R-:W-:-:S07]  /*0860*/  @P3 IMAD.WIDE.U32 R22, R19, 0x4, R22 ;  /* 0x0000000413163825 */ /* 0x002fce00078e0016 */
[----:B------:R-:W1:Y:S01]  /*0870*/  LDC.64 R16, c[0x0][0x388] ;  /* 0x0000e200ff107b82 */ /* 0x000e620000000a00 */
[----:B---3--:R-:W-:Y:S01]  /*0880*/  @P3 LEA R12, P4, R24, R12, 0x2 ;  /* 0x0000000c180c3211 */ /* 0x008fe200078810ff */
[----:B------:R-:W-:Y:S01]  /*0890*/  @P2 IMAD R9, R8, R9, R0 ;  /* 0x0000000908092224 */ /* 0x000fe200078e0200 */
[----:B------:R-:W-:Y:S01]  /*08a0*/  @P2 IADD3 R19, PT, PT, R11, R8, RZ ;  /* 0x000000080b132210 */ /* 0x000fe20007ffe0ff */
[----:B0-----:R-:W3:Y:S01]  /*08b0*/  @P3 LDG.E R23, desc[UR6][R22.64] ;  /* 0x0000000616173981 */ /* 0x001ee2000c1e1900 */
[----:B------:R-:W-:Y:S01]  /*08c0*/  @P3 LEA.HI.X R13, R24, R13, R25, 0x2, P4 ;  /* 0x0000000d180d3211 */ /* 0x000fe200020f1419 */
[----:B--2---:R-:W-:-:S04]  /*08d0*/  @P3 IMAD.WIDE.U32 R24, R10, 0x4, R20 ;  /* 0x000000040a183825 */ /* 0x004fc800078e0014 */
[----:B------:R-:W-:Y:S01]  /*08e0*/  @P3 IMAD.WIDE.U32 R20, R27, 0x4, R20 ;  /* 0x000000041b143825 */ /* 0x000fe200078e0014 */
[----:B------:R-:W2:Y:S04]  /*08f0*/  @P3 LDG.E R12, desc[UR6][R12.64+0x4] ;  /* 0x000004060c0c3981 */ /* 0x000ea8000c1e1900 */
[----:B------:R-:W3:Y:S01]  /*0900*/  @P3 LDG.E R24, desc[UR6][R24.64] ;  /* 0x0000000618183981 */ /* 0x000ee2000c1e1900 */
[----:B----4-:R-:W-:-:S03]  /*0910*/  @P2 IMAD.WIDE.U32 R14, R19, 0x4, R14 ;  /* 0x00000004130e2825 */ /* 0x010fc600078e000e */
[----:B------:R-:W2:Y:S01]  /*0920*/  @P3 LDG.E R20, desc[UR6][R20.64] ;  /* 0x0000000614143981 */ /* 0x000ea2000c1e1900 */
[----:B-1----:R-:W-:-:S03]  /*0930*/  @P2 IMAD.WIDE.U32 R16, R9, 0x4, R16 ;  /* 0x0000000409102825 */ /* 0x002fc600078e0010 */
[----:B------:R-:W4:Y:S04]  /*0940*/  @P2 LDG.E R15, desc[UR6][R14.64] ;  /* 0x000000060e0f2981 */ /* 0x000f28000c1e1900 */
[----:B------:R-:W4:Y:S01]  /*0950*/  @P2 LDG.E R16, desc[UR6][R16.64] ;  /* 0x0000000610102981 */ /* 0x000f22000c1e1900 */
[----:B---3--:R-:W-:-:S04]  /*0960*/  @P3 IMAD R23, R23, R24, R18 ;  /* 0x0000001817173224 */ /* 0x008fc800078e0212 */
[----:B--2---:R-:W-:-:S04]  /*0970*/  @P3 IMAD R18, R12, R20, R23 ;  /* 0x000000140c123224 */ /* 0x004fc800078e0217 */
[----:B----4-:R-:W-:-:S07]  /*0980*/  @P2 IMAD R18, R15, R16, R18 ;  /* 0x000000100f122224 */ /* 0x010fce00078e0212 */
.L_x_2:
[----:B------:R-:W1:Y:S01]  /*0990*/  LDC.64 R8, c[0x0][0x390] ;  /* 0x0000e400ff087b82 */ /* 0x000e620000000a00 */
[----:B------:R-:W-:-:S05]  /*09a0*/  IADD3 R11, PT, PT, R11, R0, RZ ;  /* 0x000000000b0b7210 */ /* 0x000fca0007ffe0ff */
[----:B-1----:R-:W-:-:S05]  /*09b0*/  IMAD.WIDE R8, R11, 0x4, R8 ;  /* 0x000000040b087825 */ /* 0x002fca00078e0208 */
[----:B0-----:R1:W-:Y:S01]  /*09c0*/  STG.E desc[UR6][R8.64], R18 ;  /* 0x0000001208007986 */ /* 0x0013e2000c101906 */
[----:B------:R-:W-:Y:S05]  /*09d0*/  @P1 BRA `(.L_x_4) ;  /* 0xfffffff400c41947 */ /* 0x000fea000383ffff */
[----:B------:R-:W-:Y:S05]  /*09e0*/  EXIT ;  /* 0x000000000000794d */ /* 0x000fea0003800000 */
.L_x_5:
[----:B------:R-:W-:-:S00]  /*09f0*/  BRA `(.L_x_5) ;  /* 0xfffffffc00fc7947 */ /* 0x000fc0000383ffff */
[----:B------:R-:W-:-:S00]  /*0a00*/  NOP ;  /* 0x0000000000007918 */ /* 0x000fc00000000000 */
[----:B------:R-:W-:-:S00]  /*0a10*/  NOP ;  /* 0x0000000000007918 */ /* 0x000fc00000000000 */
[----:B------:R-:W-:-:S00]  /*0a20*/  NOP ;  /* 0x0000000000007918 */ /* 0x000fc00000000000 */
[----:B------:R-:W-:-:S00]  /*0a30*/  NOP ;  /* 0x0000000000007918 */ /* 0x000fc00000000000 */
[----:B------:R-:W-:-:S00]  /*0a40*/  NOP ;  /* 0x0000000000007918 */ /* 0x000fc00000000000 */
[----:B------:R-:W-:-:S00]  /*0a50*/  NOP ;  /* 0x0000000000007918 */ /* 0x000fc00000000000 */
[----:B------:R-:W-:-:S00]  /*0a60*/  NOP ;  /* 0x0000000000007918 */ /* 0x000fc00000000000 */
[----:B------:R-:W-:-:S00]  /*0a70*/  NOP ;  /* 0x0000000000007918 */ /* 0x000fc00000000000 */
.L_x_6:


//--------------------- .nv.shared.reserved.0     --------------------------
	.section	.nv.shared.reserved.0,"aw",@nobits
	.weak		__nv_reservedSMEM_offset_0_alias
	.size		__nv_reservedSMEM_offset_0_alias, 0, 64
	.other		__nv_reservedSMEM_offset_0_alias,@"STO_CUDA_RESERVED_SHARED STV_DEFAULT"
__nv_reservedSMEM_offset_0_alias:
	.zero		0
	.zero		64


//--------------------- .nv.constant0._Z17ColBasedMatrixMulPiS_S_i --------------------------
	.section	.nv.constant0._Z17ColBasedMatrixMulPiS_S_i,"a",@progbits
	.sectionflags	@""
	.align	4
.nv.constant0._Z17ColBasedMatrixMulPiS_S_i:
	.zero		924


//--------------------- SYMBOLS --------------------------

	.type		.nv.reservedSmem.offset0,@object
	.size		.nv.reservedSmem.offset0,0x4
